//
// Generated by NVIDIA NVVM Compiler
//
// Compiler Build ID: CL-36424714
// Cuda compilation tools, release 13.0, V13.0.88
// Based on NVVM 20.0.0
//

.version 9.0
.target sm_100
.address_size 64

	// .globl	_Z14jacobiGPUBasicPfPKfS_S_iii

.visible .entry _Z14jacobiGPUBasicPfPKfS_S_iii(
	.param .u64 .ptr .align 1 _Z14jacobiGPUBasicPfPKfS_S_iii_param_0,
	.param .u64 .ptr .align 1 _Z14jacobiGPUBasicPfPKfS_S_iii_param_1,
	.param .u64 .ptr .align 1 _Z14jacobiGPUBasicPfPKfS_S_iii_param_2,
	.param .u64 .ptr .align 1 _Z14jacobiGPUBasicPfPKfS_S_iii_param_3,
	.param .u32 _Z14jacobiGPUBasicPfPKfS_S_iii_param_4,
	.param .u32 _Z14jacobiGPUBasicPfPKfS_S_iii_param_5,
	.param .u32 _Z14jacobiGPUBasicPfPKfS_S_iii_param_6
)
{
	.reg .pred 	%p<27>;
	.reg .b32 	%r<49>;
	.reg .b32 	%f<158>;
	.reg .b64 	%rd<47>;

	ld.param.u64 	%rd20, [_Z14jacobiGPUBasicPfPKfS_S_iii_param_0];
	ld.param.u64 	%rd22, [_Z14jacobiGPUBasicPfPKfS_S_iii_param_1];
	ld.param.u64 	%rd23, [_Z14jacobiGPUBasicPfPKfS_S_iii_param_2];
	ld.param.u64 	%rd21, [_Z14jacobiGPUBasicPfPKfS_S_iii_param_3];
	ld.param.u32 	%r20, [_Z14jacobiGPUBasicPfPKfS_S_iii_param_5];
	ld.param.u32 	%r21, [_Z14jacobiGPUBasicPfPKfS_S_iii_param_6];
	cvta.to.global.u64 	%rd1, %rd23;
	cvta.to.global.u64 	%rd2, %rd22;
	mov.u32 	%r1, %tid.x;
	setp.lt.s32 	%p1, %r21, 1;
	@%p1 bra 	$L__BB0_45;
	cvta.to.global.u64 	%rd3, %rd21;
	cvta.to.global.u64 	%rd4, %rd20;
	setp.lt.s32 	%p2, %r20, 1;
	mul.lo.s32 	%r2, %r20, %r1;
	@%p2 bra 	$L__BB0_45;
	mul.wide.u32 	%rd24, %r1, 4;
	add.s64 	%rd5, %rd3, %rd24;
	add.s32 	%r23, %r2, %r1;
	mul.wide.u32 	%rd25, %r23, 4;
	add.s64 	%rd6, %rd2, %rd25;
	add.s64 	%rd7, %rd4, %rd24;
	and.b32  	%r3, %r20, 7;
	and.b32  	%r4, %r20, 3;
	and.b32  	%r5, %r20, 2147483640;
	cvt.u64.u32 	%rd8, %r2;
	mov.f32 	%f136, 0f00000000;
	mov.b32 	%r42, 0;
$L__BB0_3:
	setp.lt.u32 	%p3, %r20, 8;
	mov.b32 	%r47, 0;
	@%p3 bra 	$L__BB0_22;
	shl.b64 	%rd26, %rd8, 2;
	add.s64 	%rd27, %rd26, %rd2;
	add.s64 	%rd45, %rd27, 16;
	neg.s32 	%r44, %r1;
	add.s64 	%rd46, %rd1, 16;
	mov.b32 	%r45, 0;
	mov.u32 	%r43, %r2;
$L__BB0_5:
	.pragma "nounroll";
	setp.eq.s32 	%p4, %r44, 0;
	@%p4 bra 	$L__BB0_7;
	mul.wide.u32 	%rd28, %r43, 4;
	add.s64 	%rd29, %rd2, %rd28;
	ld.global.f32 	%f42, [%rd29];
	ld.global.f32 	%f43, [%rd46+-16];
	fma.rn.f32 	%f136, %f42, %f43, %f136;
$L__BB0_7:
	ld.global.f32 	%f44, [%rd5];
	sub.f32 	%f45, %f44, %f136;
	ld.global.f32 	%f46, [%rd6];
	div.rn.f32 	%f47, %f45, %f46;
	st.global.f32 	[%rd7], %f47;
	add.s32 	%r26, %r45, 1;
	setp.eq.s32 	%p5, %r1, %r26;
	@%p5 bra 	$L__BB0_9;
	ld.global.f32 	%f48, [%rd45+-12];
	ld.global.f32 	%f49, [%rd46+-12];
	fma.rn.f32 	%f136, %f48, %f49, %f136;
$L__BB0_9:
	ld.global.f32 	%f50, [%rd5];
	sub.f32 	%f51, %f50, %f136;
	ld.global.f32 	%f52, [%rd6];
	div.rn.f32 	%f53, %f51, %f52;
	st.global.f32 	[%rd7], %f53;
	add.s32 	%r27, %r45, 2;
	setp.eq.s32 	%p6, %r1, %r27;
	@%p6 bra 	$L__BB0_11;
	ld.global.f32 	%f54, [%rd45+-8];
	ld.global.f32 	%f55, [%rd46+-8];
	fma.rn.f32 	%f136, %f54, %f55, %f136;
$L__BB0_11:
	ld.global.f32 	%f56, [%rd5];
	sub.f32 	%f57, %f56, %f136;
	ld.global.f32 	%f58, [%rd6];
	div.rn.f32 	%f59, %f57, %f58;
	st.global.f32 	[%rd7], %f59;
	add.s32 	%r28, %r45, 3;
	setp.eq.s32 	%p7, %r1, %r28;
	@%p7 bra 	$L__BB0_13;
	ld.global.f32 	%f60, [%rd45+-4];
	ld.global.f32 	%f61, [%rd46+-4];
	fma.rn.f32 	%f136, %f60, %f61, %f136;
$L__BB0_13:
	ld.global.f32 	%f62, [%rd5];
	sub.f32 	%f63, %f62, %f136;
	ld.global.f32 	%f64, [%rd6];
	div.rn.f32 	%f65, %f63, %f64;
	st.global.f32 	[%rd7], %f65;
	add.s32 	%r29, %r45, 4;
	setp.eq.s32 	%p8, %r1, %r29;
	@%p8 bra 	$L__BB0_15;
	ld.global.f32 	%f66, [%rd45];
	ld.global.f32 	%f67, [%rd46];
	fma.rn.f32 	%f136, %f66, %f67, %f136;
$L__BB0_15:
	ld.global.f32 	%f68, [%rd5];
	sub.f32 	%f69, %f68, %f136;
	ld.global.f32 	%f70, [%rd6];
	div.rn.f32 	%f71, %f69, %f70;
	st.global.f32 	[%rd7], %f71;
	add.s32 	%r30, %r45, 5;
	setp.eq.s32 	%p9, %r1, %r30;
	@%p9 bra 	$L__BB0_17;
	ld.global.f32 	%f72, [%rd45+4];
	ld.global.f32 	%f73, [%rd46+4];
	fma.rn.f32 	%f136, %f72, %f73, %f136;
$L__BB0_17:
	ld.global.f32 	%f74, [%rd5];
	sub.f32 	%f75, %f74, %f136;
	ld.global.f32 	%f76, [%rd6];
	div.rn.f32 	%f77, %f75, %f76;
	st.global.f32 	[%rd7], %f77;
	add.s32 	%r31, %r45, 6;
	setp.eq.s32 	%p10, %r1, %r31;
	@%p10 bra 	$L__BB0_19;
	ld.global.f32 	%f78, [%rd45+8];
	ld.global.f32 	%f79, [%rd46+8];
	fma.rn.f32 	%f136, %f78, %f79, %f136;
$L__BB0_19:
	ld.global.f32 	%f80, [%rd5];
	sub.f32 	%f81, %f80, %f136;
	ld.global.f32 	%f82, [%rd6];
	div.rn.f32 	%f83, %f81, %f82;
	st.global.f32 	[%rd7], %f83;
	add.s32 	%r32, %r45, 7;
	setp.eq.s32 	%p11, %r1, %r32;
	@%p11 bra 	$L__BB0_21;
	ld.global.f32 	%f84, [%rd45+12];
	ld.global.f32 	%f85, [%rd46+12];
	fma.rn.f32 	%f136, %f84, %f85, %f136;
$L__BB0_21:
	ld.global.f32 	%f86, [%rd5];
	sub.f32 	%f87, %f86, %f136;
	ld.global.f32 	%f88, [%rd6];
	div.rn.f32 	%f89, %f87, %f88;
	st.global.f32 	[%rd7], %f89;
	add.s32 	%r45, %r45, 8;
	add.s32 	%r44, %r44, 8;
	add.s32 	%r43, %r43, 8;
	add.s64 	%rd46, %rd46, 32;
	add.s64 	%rd45, %rd45, 32;
	setp.ne.s32 	%p12, %r45, %r5;
	mov.u32 	%r47, %r5;
	@%p12 bra 	$L__BB0_5;
$L__BB0_22:
	setp.eq.s32 	%p13, %r3, 0;
	@%p13 bra 	$L__BB0_44;
	add.s32 	%r33, %r3, -1;
	setp.lt.u32 	%p14, %r33, 3;
	@%p14 bra 	$L__BB0_33;
	setp.eq.s32 	%p15, %r1, %r47;
	cvt.u64.u32 	%rd15, %r47;
	mul.wide.u32 	%rd30, %r47, 4;
	add.s64 	%rd16, %rd1, %rd30;
	@%p15 bra 	$L__BB0_26;
	add.s32 	%r34, %r47, %r2;
	mul.wide.u32 	%rd31, %r34, 4;
	add.s64 	%rd32, %rd2, %rd31;
	ld.global.f32 	%f91, [%rd32];
	ld.global.f32 	%f92, [%rd16];
	fma.rn.f32 	%f136, %f91, %f92, %f136;
$L__BB0_26:
	ld.global.f32 	%f93, [%rd5];
	sub.f32 	%f94, %f93, %f136;
	ld.global.f32 	%f95, [%rd6];
	div.rn.f32 	%f96, %f94, %f95;
	st.global.f32 	[%rd7], %f96;
	add.s32 	%r35, %r47, 1;
	setp.eq.s32 	%p16, %r1, %r35;
	add.s64 	%rd33, %rd15, %rd8;
	shl.b64 	%rd34, %rd33, 2;
	add.s64 	%rd17, %rd2, %rd34;
	@%p16 bra 	$L__BB0_28;
	ld.global.f32 	%f97, [%rd17+4];
	ld.global.f32 	%f98, [%rd16+4];
	fma.rn.f32 	%f136, %f97, %f98, %f136;
$L__BB0_28:
	ld.global.f32 	%f99, [%rd5];
	sub.f32 	%f100, %f99, %f136;
	ld.global.f32 	%f101, [%rd6];
	div.rn.f32 	%f102, %f100, %f101;
	st.global.f32 	[%rd7], %f102;
	add.s32 	%r36, %r47, 2;
	setp.eq.s32 	%p17, %r1, %r36;
	@%p17 bra 	$L__BB0_30;
	ld.global.f32 	%f103, [%rd17+8];
	ld.global.f32 	%f104, [%rd16+8];
	fma.rn.f32 	%f136, %f103, %f104, %f136;
$L__BB0_30:
	ld.global.f32 	%f105, [%rd5];
	sub.f32 	%f106, %f105, %f136;
	ld.global.f32 	%f107, [%rd6];
	div.rn.f32 	%f108, %f106, %f107;
	st.global.f32 	[%rd7], %f108;
	add.s32 	%r37, %r47, 3;
	setp.eq.s32 	%p18, %r1, %r37;
	@%p18 bra 	$L__BB0_32;
	ld.global.f32 	%f109, [%rd17+12];
	ld.global.f32 	%f110, [%rd16+12];
	fma.rn.f32 	%f136, %f109, %f110, %f136;
$L__BB0_32:
	ld.global.f32 	%f111, [%rd5];
	sub.f32 	%f112, %f111, %f136;
	ld.global.f32 	%f113, [%rd6];
	div.rn.f32 	%f114, %f112, %f113;
	st.global.f32 	[%rd7], %f114;
	add.s32 	%r47, %r47, 4;
$L__BB0_33:
	setp.eq.s32 	%p19, %r4, 0;
	@%p19 bra 	$L__BB0_44;
	setp.eq.s32 	%p20, %r4, 1;
	@%p20 bra 	$L__BB0_40;
	setp.eq.s32 	%p21, %r1, %r47;
	cvt.u64.u32 	%rd18, %r47;
	mul.wide.u32 	%rd35, %r47, 4;
	add.s64 	%rd19, %rd1, %rd35;
	@%p21 bra 	$L__BB0_37;
	add.s32 	%r38, %r47, %r2;
	mul.wide.u32 	%rd36, %r38, 4;
	add.s64 	%rd37, %rd2, %rd36;
	ld.global.f32 	%f116, [%rd37];
	ld.global.f32 	%f117, [%rd19];
	fma.rn.f32 	%f136, %f116, %f117, %f136;
$L__BB0_37:
	ld.global.f32 	%f118, [%rd5];
	sub.f32 	%f119, %f118, %f136;
	ld.global.f32 	%f120, [%rd6];
	div.rn.f32 	%f121, %f119, %f120;
	st.global.f32 	[%rd7], %f121;
	add.s32 	%r39, %r47, 1;
	setp.eq.s32 	%p22, %r1, %r39;
	@%p22 bra 	$L__BB0_39;
	add.s64 	%rd38, %rd18, %rd8;
	shl.b64 	%rd39, %rd38, 2;
	add.s64 	%rd40, %rd2, %rd39;
	ld.global.f32 	%f122, [%rd40+4];
	ld.global.f32 	%f123, [%rd19+4];
	fma.rn.f32 	%f136, %f122, %f123, %f136;
$L__BB0_39:
	ld.global.f32 	%f124, [%rd5];
	sub.f32 	%f125, %f124, %f136;
	ld.global.f32 	%f126, [%rd6];
	div.rn.f32 	%f127, %f125, %f126;
	st.global.f32 	[%rd7], %f127;
	add.s32 	%r47, %r47, 2;
$L__BB0_40:
	and.b32  	%r40, %r20, 1;
	setp.eq.b32 	%p23, %r40, 1;
	not.pred 	%p24, %p23;
	@%p24 bra 	$L__BB0_44;
	setp.eq.s32 	%p25, %r1, %r47;
	@%p25 bra 	$L__BB0_43;
	add.s32 	%r41, %r47, %r2;
	mul.wide.u32 	%rd41, %r41, 4;
	add.s64 	%rd42, %rd2, %rd41;
	ld.global.f32 	%f128, [%rd42];
	mul.wide.u32 	%rd43, %r47, 4;
	add.s64 	%rd44, %rd1, %rd43;
	ld.global.f32 	%f129, [%rd44];
	fma.rn.f32 	%f136, %f128, %f129, %f136;
$L__BB0_43:
	ld.global.f32 	%f130, [%rd5];
	sub.f32 	%f131, %f130, %f136;
	ld.global.f32 	%f132, [%rd6];
	div.rn.f32 	%f133, %f131, %f132;
	st.global.f32 	[%rd7], %f133;
$L__BB0_44:
	add.s32 	%r42, %r42, 1;
	setp.ne.s32 	%p26, %r42, %r21;
	@%p26 bra 	$L__BB0_3;
$L__BB0_45:
	ret;

}


// ===== COMPILED SASS (sm_100) =====

	.target	sm_100

	.elftype	@"ET_EXEC"


//--------------------- .note.nv.tkinfo           --------------------------
	.section	.note.nv.tkinfo,"",@"SHT_NOTE"
	.sectionflags	@"SHF_NOTE_NV_TKINFO"
	.tkinfo
        /*0018*/ 	.word	0x00000002
        /*0030*/ 	.string	""
        /*0030*/ 	.string	"ptxas"
        /*0030*/ 	.string	"Cuda compilation tools, release 13.0, V13.0.88"
        /*0030*/ 	.string	"Build cuda_13.0.r13.0/compiler.36424714_0"
        /*0030*/ 	.string	"-arch sm_100 -m 64 "



//--------------------- .note.nv.cuinfo           --------------------------
	.section	.note.nv.cuinfo,"",@"SHT_NOTE"
	.sectionflags	@"SHF_NOTE_NV_CUINFO"
        /*0018*/ 	.short	0x0002
        /*001a*/ 	.short	0x0064
        /*001c*/ 	.short	0x0082
	.zero		2


//--------------------- .nv.info                  --------------------------
	.section	.nv.info,"",@"SHT_CUDA_INFO"
	.align	4


	//----- nvinfo : EIATTR_REGCOUNT
	.align		4
        /*0000*/ 	.byte	0x04, 0x2f
        /*0002*/ 	.short	(.L_1 - .L_0)
	.align		4
.L_0:
        /*0004*/ 	.word	index@(_Z14jacobiGPUBasicPfPKfS_S_iii)
        /*0008*/ 	.word	0x0000001f


	//----- nvinfo : EIATTR_FRAME_SIZE
	.align		4
.L_1:
        /*000c*/ 	.byte	0x04, 0x11
        /*000e*/ 	.short	(.L_3 - .L_2)
	.align		4
.L_2:
        /*0010*/ 	.word	index@($__internal_0_$__cuda_sm3x_div_rn_noftz_f32_slowpath)
        /*0014*/ 	.word	0x00000000


	//----- nvinfo : EIATTR_FRAME_SIZE
	.align		4
.L_3:
        /*0018*/ 	.byte	0x04, 0x11
        /*001a*/ 	.short	(.L_5 - .L_4)
	.align		4
.L_4:
        /*001c*/ 	.word	index@(_Z14jacobiGPUBasicPfPKfS_S_iii)
        /*0020*/ 	.word	0x00000000


	//----- nvinfo : EIATTR_MIN_STACK_SIZE
	.align		4
.L_5:
        /*0024*/ 	.byte	0x04, 0x12
        /*0026*/ 	.short	(.L_7 - .L_6)
	.align		4
.L_6:
        /*0028*/ 	.word	index@(_Z14jacobiGPUBasicPfPKfS_S_iii)
        /*002c*/ 	.word	0x00000000
.L_7:


//--------------------- .nv.compat                --------------------------
	.section	.nv.compat,"",@"SHT_CUDA_COMPAT_INFO"
	.align	4
        /*0000*/ 	.byte	0x02, 0x09, 0x00, 0x00, 0x02, 0x02, 0x01, 0x00, 0x02, 0x05, 0x05, 0x00, 0x03, 0x07, 0x01, 0x01
        /*0010*/ 	.byte	0x02, 0x03, 0x00, 0x00, 0x02, 0x06, 0x01, 0x00, 0x04, 0x0b, 0x08, 0x00, 0x01, 0x00, 0x00, 0x00
        /*0020*/ 	.byte	0x00, 0x00, 0x00, 0x00


//--------------------- .nv.info._Z14jacobiGPUBasicPfPKfS_S_iii --------------------------
	.section	.nv.info._Z14jacobiGPUBasicPfPKfS_S_iii,"",@"SHT_CUDA_INFO"
	.sectionflags	@""
	.align	4


	//----- nvinfo : EIATTR_CUDA_API_VERSION
	.align		4
        /*0000*/ 	.byte	0x04, 0x37
        /*0002*/ 	.short	(.L_9 - .L_8)
.L_8:
        /*0004*/ 	.word	0x00000082


	//----- nvinfo : EIATTR_KPARAM_INFO
	.align		4
.L_9:
        /*0008*/ 	.byte	0x04, 0x17
        /*000a*/ 	.short	(.L_11 - .L_10)
.L_10:
        /*000c*/ 	.word	0x00000000
        /*0010*/ 	.short	0x0006
        /*0012*/ 	.short	0x0028
        /*0014*/ 	.byte	0x00, 0xf0, 0x11, 0x00


	//----- nvinfo : EIATTR_KPARAM_INFO
	.align		4
.L_11:
        /*0018*/ 	.byte	0x04, 0x17
        /*001a*/ 	.short	(.L_13 - .L_12)
.L_12:
        /*001c*/ 	.word	0x00000000
        /*0020*/ 	.short	0x0005
        /*0022*/ 	.short	0x0024
        /*0024*/ 	.byte	0x00, 0xf0, 0x11, 0x00


	//----- nvinfo : EIATTR_KPARAM_INFO
	.align		4
.L_13:
        /*0028*/ 	.byte	0x04, 0x17
        /*002a*/ 	.short	(.L_15 - .L_14)
.L_14:
        /*002c*/ 	.word	0x00000000
        /*0030*/ 	.short	0x0004
        /*0032*/ 	.short	0x0020
        /*0034*/ 	.byte	0x00, 0xf0, 0x11, 0x00


	//----- nvinfo : EIATTR_KPARAM_INFO
	.align		4
.L_15:
        /*0038*/ 	.byte	0x04, 0x17
        /*003a*/ 	.short	(.L_17 - .L_16)
.L_16:
        /*003c*/ 	.word	0x00000000
        /*0040*/ 	.short	0x0003
        /*0042*/ 	.short	0x0018
        /*0044*/ 	.byte	0x00, 0xf5, 0x21, 0x00


	//----- nvinfo : EIATTR_KPARAM_INFO
	.align		4
.L_17:
        /*0048*/ 	.byte	0x04, 0x17
        /*004a*/ 	.short	(.L_19 - .L_18)
.L_18:
        /*004c*/ 	.word	0x00000000
        /*0050*/ 	.short	0x0002
        /*0052*/ 	.short	0x0010
        /*0054*/ 	.byte	0x00, 0xf5, 0x21, 0x00


	//----- nvinfo : EIATTR_KPARAM_INFO
	.align		4
.L_19:
        /*0058*/ 	.byte	0x04, 0x17
        /*005a*/ 	.short	(.L_21 - .L_20)
.L_20:
        /*005c*/ 	.word	0x00000000
        /*0060*/ 	.short	0x0001
        /*0062*/ 	.short	0x0008
        /*0064*/ 	.byte	0x00, 0xf5, 0x21, 0x00


	//----- nvinfo : EIATTR_KPARAM_INFO
	.align		4
.L_21:
        /*0068*/ 	.byte	0x04, 0x17
        /*006a*/ 	.short	(.L_23 - .L_22)
.L_22:
        /*006c*/ 	.word	0x00000000
        /*0070*/ 	.short	0x0000
        /*0072*/ 	.short	0x0000
        /*0074*/ 	.byte	0x00, 0xf5, 0x21, 0x00


	//----- nvinfo : EIATTR_SPARSE_MMA_MASK
	.align		4
.L_23:
        /*0078*/ 	.byte	0x03, 0x50
        /*007a*/ 	.short	0x0000


	//----- nvinfo : EIATTR_MAXREG_COUNT
	.align		4
        /*007c*/ 	.byte	0x03, 0x1b
        /*007e*/ 	.short	0x00ff


	//----- nvinfo : EIATTR_MERCURY_ISA_VERSION
	.align		4
        /*0080*/ 	.byte	0x03, 0x5f
        /*0082*/ 	.short	0x0101


	//----- nvinfo : EIATTR_VRC_CTA_INIT_COUNT
	.align		4
        /*0084*/ 	.byte	0x02, 0x4a
	.zero		1
	.zero		1


	//----- nvinfo : EIATTR_EXIT_INSTR_OFFSETS
	.align		4
        /*0088*/ 	.byte	0x04, 0x1c
        /*008a*/ 	.short	(.L_25 - .L_24)


	//   ....[0]....
.L_24:
        /*008c*/ 	.word	0x00000030


	//   ....[1]....
        /*0090*/ 	.word	0x00000060


	//   ....[2]....
        /*0094*/ 	.word	0x00001a10


	//----- nvinfo : EIATTR_CRS_STACK_SIZE
	.align		4
.L_25:
        /*0098*/ 	.byte	0x04, 0x1e
        /*009a*/ 	.short	(.L_27 - .L_26)
.L_26:
        /*009c*/ 	.word	0x00000000


	//----- nvinfo : EIATTR_CBANK_PARAM_SIZE
	.align		4
.L_27:
        /*00a0*/ 	.byte	0x03, 0x19
        /*00a2*/ 	.short	0x002c


	//----- nvinfo : EIATTR_PARAM_CBANK
	.align		4
        /*00a4*/ 	.byte	0x04, 0x0a
        /*00a6*/ 	.short	(.L_29 - .L_28)
	.align		4
.L_28:
        /*00a8*/ 	.word	index@(.nv.constant0._Z14jacobiGPUBasicPfPKfS_S_iii)
        /*00ac*/ 	.short	0x0380
        /*00ae*/ 	.short	0x002c


	//----- nvinfo : EIATTR_SW_WAR
	.align		4
.L_29:
        /*00b0*/ 	.byte	0x04, 0x36
        /*00b2*/ 	.short	(.L_31 - .L_30)
.L_30:
        /*00b4*/ 	.word	0x00000008
.L_31:


//--------------------- .nv.callgraph             --------------------------
	.section	.nv.callgraph,"",@"SHT_CUDA_CALLGRAPH"
	.align	4
	.sectionentsize	8
	.align		4
        /*0000*/ 	.word	0x00000000
	.align		4
        /*0004*/ 	.word	0xffffffff
	.align		4
        /*0008*/ 	.word	0x00000000
	.align		4
        /*000c*/ 	.word	0xfffffffe
	.align		4
        /*0010*/ 	.word	0x00000000
	.align		4
        /*0014*/ 	.word	0xfffffffd
	.align		4
        /*0018*/ 	.word	0x00000000
	.align		4
        /*001c*/ 	.word	0xfffffffc


//--------------------- .text._Z14jacobiGPUBasicPfPKfS_S_iii --------------------------
	.section	.text._Z14jacobiGPUBasicPfPKfS_S_iii,"ax",@progbits
	.align	128
        .global         _Z14jacobiGPUBasicPfPKfS_S_iii
        .type           _Z14jacobiGPUBasicPfPKfS_S_iii,@function
        .size           _Z14jacobiGPUBasicPfPKfS_S_iii,(.L_x_48 - _Z14jacobiGPUBasicPfPKfS_S_iii)
        .other          _Z14jacobiGPUBasicPfPKfS_S_iii,@"STO_CUDA_ENTRY STV_DEFAULT"
_Z14jacobiGPUBasicPfPKfS_S_iii:
.text._Z14jacobiGPUBasicPfPKfS_S_iii:
[----:B------:R-:W-:Y:S08]  /*0000*/  LDC R1, c[0x0][0x37c] ;  /* 0x0000df00ff017b82 */ /* 0x000ff00000000800 */
[----:B------:R-:W0:Y:S02]  /*0010*/  LDC R0, c[0x0][0x3a8] ;  /* 0x0000ea00ff007b82 */ /* 0x000e240000000800 */
[----:B0-----:R-:W-:-:S13]  /*0020*/  ISETP.GE.AND P0, PT, R0, 0x1, PT ;  /* 0x000000010000780c */ /* 0x001fda0003f06270 */
[----:B------:R-:W-:Y:S05]  /*0030*/  @!P0 EXIT ;  /* 0x000000000000894d */ /* 0x000fea0003800000 */
[----:B------:R-:W0:Y:S02]  /*0040*/  LDC R9, c[0x0][0x3a4] ;  /* 0x0000e900ff097b82 */ /* 0x000e240000000800 */
[----:B0-----:R-:W-:-:S13]  /*0050*/  ISETP.GE.AND P0, PT, R9, 0x1, PT ;  /* 0x000000010900780c */ /* 0x001fda0003f06270 */
[----:B------:R-:W-:Y:S05]  /*0060*/  @!P0 EXIT ;  /* 0x000000000000894d */ /* 0x000fea0003800000 */
[----:B------:R-:W0:Y:S01]  /*0070*/  S2R R4, SR_TID.X ;  /* 0x0000000000047919 */ /* 0x000e220000002100 */
[----:B------:R-:W1:Y:S01]  /*0080*/  LDC.64 R10, c[0x0][0x388] ;  /* 0x0000e200ff0a7b82 */ /* 0x000e620000000a00 */
[C---:B------:R-:W-:Y:S01]  /*0090*/  LOP3.LUT R6, R9.reuse, 0x7, RZ, 0xc0, !PT ;  /* 0x0000000709067812 */ /* 0x040fe200078ec0ff */
[----:B------:R-:W2:Y:S01]  /*00a0*/  LDCU.64 UR8, c[0x0][0x358] ;  /* 0x00006b00ff0877ac */ /* 0x000ea20008000a00 */
[C---:B------:R-:W-:Y:S02]  /*00b0*/  LOP3.LUT R7, R9.reuse, 0x3, RZ, 0xc0, !PT ;  /* 0x0000000309077812 */ /* 0x040fe400078ec0ff */
[----:B------:R-:W-:Y:S01]  /*00c0*/  LOP3.LUT R8, R9, 0x7ffffff8, RZ, 0xc0, !PT ;  /* 0x7ffffff809087812 */ /* 0x000fe200078ec0ff */
[----:B------:R-:W-:Y:S02]  /*00d0*/  UMOV UR4, URZ ;  /* 0x000000ff00047c82 */ /* 0x000fe40008000000 */
[----:B------:R-:W3:Y:S08]  /*00e0*/  LDC.64 R12, c[0x0][0x398] ;  /* 0x0000e600ff0c7b82 */ /* 0x000ef00000000a00 */
[----:B------:R-:W4:Y:S01]  /*00f0*/  LDC.64 R14, c[0x0][0x380] ;  /* 0x0000e000ff0e7b82 */ /* 0x000f220000000a00 */
[----:B0-----:R-:W-:-:S02]  /*0100*/  IMAD R5, R4, R9, RZ ;  /* 0x0000000904057224 */ /* 0x001fc400078e02ff */
[----:B------:R-:W-:Y:S02]  /*0110*/  HFMA2 R9, -RZ, RZ, 0, 0 ;  /* 0x00000000ff097431 */ /* 0x000fe400000001ff */
[----:B---3--:R-:W-:Y:S01]  /*0120*/  IMAD.WIDE.U32 R12, R4, 0x4, R12 ;  /* 0x00000004040c7825 */ /* 0x008fe200078e000c */
[----:B------:R-:W-:-:S03]  /*0130*/  IADD3 R3, PT, PT, R5, R4, RZ ;  /* 0x0000000405037210 */ /* 0x000fc60007ffe0ff */
[----:B----4-:R-:W-:-:S04]  /*0140*/  IMAD.WIDE.U32 R14, R4, 0x4, R14 ;  /* 0x00000004040e7825 */ /* 0x010fc800078e000e */
[----:B-12---:R-:W-:-:S07]  /*0150*/  IMAD.WIDE.U32 R10, R3, 0x4, R10 ;  /* 0x00000004030a7825 */ /* 0x006fce00078e000a */
.L_x_35:
[----:B0-----:R-:W0:Y:S01]  /*0160*/  LDCU UR5, c[0x0][0x3a4] ;  /* 0x00007480ff0577ac */ /* 0x001e220008000800 */
[----:B------:R-:W-:Y:S01]  /*0170*/  MOV R16, RZ ;  /* 0x000000ff00107202 */ /* 0x000fe20000000f00 */
[----:B-1----:R-:W1:Y:S01]  /*0180*/  LDCU UR6, c[0x0][0x3a8] ;  /* 0x00007500ff0677ac */ /* 0x002e620008000800 */
[----:B------:R-:W-:Y:S02]  /*0190*/  UIADD3 UR4, UPT, UPT, UR4, 0x1, URZ ;  /* 0x0000000104047890 */ /* 0x000fe4000fffe0ff */
[----:B0-----:R-:W-:Y:S02]  /*01a0*/  UISETP.GE.U32.AND UP1, UPT, UR5, 0x8, UPT ;  /* 0x000000080500788c */ /* 0x001fe4000bf26070 */
[----:B-1----:R-:W-:-:S07]  /*01b0*/  UISETP.NE.AND UP0, UPT, UR4, UR6, UPT ;  /* 0x000000060400728c */ /* 0x002fce000bf05270 */
[----:B--2---:R-:W-:Y:S05]  /*01c0*/  BRA.U !UP1, `(.L_x_0) ;  /* 0x0000000d09107547 */ /* 0x004fea000b800000 */
[----:B------:R-:W0:Y:S01]  /*01d0*/  LDCU.64 UR6, c[0x0][0x390] ;  /* 0x00007200ff0677ac */ /* 0x000e220008000a00 */
[----:B------:R-:W-:Y:S01]  /*01e0*/  IADD3 R20, PT, PT, -R4, RZ, RZ ;  /* 0x000000ff04147210 */ /* 0x000fe20007ffe1ff */
[----:B------:R-:W-:Y:S01]  /*01f0*/  IMAD.MOV.U32 R21, RZ, RZ, R5 ;  /* 0x000000ffff157224 */ /* 0x000fe200078e0005 */
[----:B------:R-:W1:Y:S01]  /*0200*/  LDCU.64 UR10, c[0x0][0x388] ;  /* 0x00007100ff0a77ac */ /* 0x000e620008000a00 */
[----:B0-----:R-:W-:Y:S01]  /*0210*/  UIADD3 UR5, UP1, UPT, UR6, 0x10, URZ ;  /* 0x0000001006057890 */ /* 0x001fe2000ff3e0ff */
[----:B-1----:R-:W-:-:S03]  /*0220*/  LEA R2, P0, R5, UR10, 0x2 ;  /* 0x0000000a05027c11 */ /* 0x002fc6000f8010ff */
[----:B------:R-:W-:Y:S02]  /*0230*/  UIADD3.X UR6, UPT, UPT, URZ, UR7, URZ, UP1, !UPT ;  /* 0x00000007ff067290 */ /* 0x000fe40008ffe4ff */
[----:B------:R-:W-:Y:S01]  /*0240*/  MOV R16, UR5 ;  /* 0x0000000500107c02 */ /* 0x000fe20008000f00 */
[----:B------:R-:W-:Y:S01]  /*0250*/  UMOV UR5, URZ ;  /* 0x000000ff00057c82 */ /* 0x000fe20008000000 */
[----:B------:R-:W-:Y:S02]  /*0260*/  IADD3 R2, P1, PT, R2, 0x10, RZ ;  /* 0x0000001002027810 */ /* 0x000fe40007f3e0ff */
[----:B------:R-:W-:Y:S02]  /*0270*/  LEA.HI.X R23, R5, UR11, RZ, 0x2, P0 ;  /* 0x0000000b05177c11 */ /* 0x000fe400080f14ff */
[----:B------:R-:W-:Y:S02]  /*0280*/  MOV R17, UR6 ;  /* 0x0000000600117c02 */ /* 0x000fe40008000f00 */
[----:B------:R-:W-:-:S07]  /*0290*/  IADD3.X R23, PT, PT, RZ, R23, RZ, P1, !PT ;  /* 0x00000017ff177210 */ /* 0x000fce0000ffe4ff */
.L_x_17:
[----:B------:R-:W-:Y:S01]  /*02a0*/  ISETP.NE.AND P0, PT, R20, RZ, PT ;  /* 0x000000ff1400720c */ /* 0x000fe20003f05270 */
[----:B------:R-:W2:Y:S04]  /*02b0*/  LDG.E R0, desc[UR8][R10.64] ;  /* 0x000000080a007981 */ /* 0x000ea8000c1e1900 */
[----:B------:R-:W3:Y:S08]  /*02c0*/  LDG.E R22, desc[UR8][R12.64] ;  /* 0x000000080c167981 */ /* 0x000ef0000c1e1900 */
[----:B------:R-:W0:Y:S01]  /*02d0*/  @P0 LDC.64 R18, c[0x0][0x388] ;  /* 0x0000e200ff120b82 */ /* 0x000e220000000a00 */
[----:B------:R-:W4:Y:S01]  /*02e0*/  @P0 LDG.E R3, desc[UR8][R16.64+-0x10] ;  /* 0xfffff00810030981 */ /* 0x000f22000c1e1900 */
[----:B0-----:R-:W-:-:S06]  /*02f0*/  @P0 IMAD.WIDE.U32 R18, R21, 0x4, R18 ;  /* 0x0000000415120825 */ /* 0x001fcc00078e0012 */
[----:B------:R0:W4:Y:S01]  /*0300*/  @P0 LDG.E R18, desc[UR8][R18.64] ;  /* 0x0000000812120981 */ /* 0x000122000c1e1900 */
[----:B------:R-:W-:Y:S01]  /*0310*/  BSSY.RECONVERGENT B2, `(.L_x_1) ;  /* 0x0000010000027945 */ /* 0x000fe20003800200 */
[----:B0-----:R-:W-:Y:S01]  /*0320*/  MOV R19, R23 ;  /* 0x0000001700137202 */ /* 0x001fe20000000f00 */
[----:B--2---:R-:W0:Y:S02]  /*0330*/  MUFU.RCP R25, R0 ;  /* 0x0000000000197308 */ /* 0x004e240000001000 */
[----:B0-----:R-:W-:-:S04]  /*0340*/  FFMA R24, -R0, R25, 1 ;  /* 0x3f80000000187423 */ /* 0x001fc80000000119 */
[----:B------:R-:W-:Y:S01]  /*0350*/  FFMA R24, R25, R24, R25 ;  /* 0x0000001819187223 */ /* 0x000fe20000000019 */
[----:B----4-:R-:W-:-:S04]  /*0360*/  @P0 FFMA R9, R18, R3, R9 ;  /* 0x0000000312090223 */ /* 0x010fc80000000009 */
[----:B---3--:R-:W-:-:S04]  /*0370*/  FADD R3, -R9, R22 ;  /* 0x0000001609037221 */ /* 0x008fc80000000100 */
[----:B------:R-:W0:Y:S01]  /*0380*/  FCHK P0, R3, R0 ;  /* 0x0000000003007302 */ /* 0x000e220000000000 */
[----:B------:R-:W-:-:S04]  /*0390*/  FFMA R25, R3, R24, RZ ;  /* 0x0000001803197223 */ /* 0x000fc800000000ff */
[----:B------:R-:W-:Y:S01]  /*03a0*/  FFMA R22, -R0, R25, R3 ;  /* 0x0000001900167223 */ /* 0x000fe20000000103 */
[----:B------:R-:W-:-:S03]  /*03b0*/  IMAD.MOV.U32 R18, RZ, RZ, R2 ;  /* 0x000000ffff127224 */ /* 0x000fc600078e0002 */
[----:B------:R-:W-:Y:S01]  /*03c0*/  FFMA R25, R24, R22, R25 ;  /* 0x0000001618197223 */ /* 0x000fe20000000019 */
[----:B0-----:R-:W-:Y:S06]  /*03d0*/  @!P0 BRA `(.L_x_2) ;  /* 0x00000000000c8947 */ /* 0x001fec0003800000 */
[----:B------:R-:W-:-:S07]  /*03e0*/  MOV R2, 0x400 ;  /* 0x0000040000027802 */ /* 0x000fce0000000f00 */
[----:B------:R-:W-:Y:S05]  /*03f0*/  CALL.REL.NOINC `($__internal_0_$__cuda_sm3x_div_rn_noftz_f32_slowpath) ;  /* 0x0000001400887944 */ /* 0x000fea0003c00000 */
[----:B------:R-:W-:-:S07]  /*0400*/  MOV R25, R23 ;  /* 0x0000001700197202 */ /* 0x000fce0000000f00 */
.L_x_2:
[----:B------:R-:W-:Y:S05]  /*0410*/  BSYNC.RECONVERGENT B2 ;  /* 0x0000000000027941 */ /* 0x000fea0003800200 */
.L_x_1:
[----:B------:R-:W-:Y:S01]  /*0420*/  UIADD3 UR6, UPT, UPT, UR5, 0x1, URZ ;  /* 0x0000000105067890 */ /* 0x000fe2000fffe0ff */
[----:B------:R0:W-:Y:S04]  /*0430*/  STG.E desc[UR8][R14.64], R25 ;  /* 0x000000190e007986 */ /* 0x0001e8000c101908 */
[----:B------:R-:W2:Y:S01]  /*0440*/  LDG.E R0, desc[UR8][R10.64] ;  /* 0x000000080a007981 */ /* 0x000ea2000c1e1900 */
[----:B------:R-:W-:-:S03]  /*0450*/  ISETP.NE.AND P0, PT, R4, UR6, PT ;  /* 0x0000000604007c0c */ /* 0x000fc6000bf05270 */
[----:B------:R-:W3:Y:S10]  /*0460*/  LDG.E R22, desc[UR8][R12.64] ;  /* 0x000000080c167981 */ /* 0x000ef4000c1e1900 */
[----:B------:R-:W4:Y:S04]  /*0470*/  @P0 LDG.E R2, desc[UR8][R18.64+-0xc] ;  /* 0xfffff40812020981 */ /* 0x000f28000c1e1900 */
[----:B------:R-:W4:Y:S01]  /*0480*/  @P0 LDG.E R3, desc[UR8][R16.64+-0xc] ;  /* 0xfffff40810030981 */ /* 0x000f22000c1e1900 */
[----:B------:R-:W-:Y:S01]  /*0490*/  BSSY.RECONVERGENT B2, `(.L_x_3) ;  /* 0x000000d000027945 */ /* 0x000fe20003800200 */
[----:B--2---:R-:W1:Y:S01]  /*04a0*/  MUFU.RCP R23, R0 ;  /* 0x0000000000177308 */ /* 0x004e620000001000 */
[----:B----4-:R-:W-:-:S04]  /*04b0*/  @P0 FFMA R9, R2, R3, R9 ;  /* 0x0000000302090223 */ /* 0x010fc80000000009 */
[----:B---3--:R-:W-:Y:S01]  /*04c0*/  FADD R3, -R9, R22 ;  /* 0x0000001609037221 */ /* 0x008fe20000000100 */
[----:B-1----:R-:W-:-:S03]  /*04d0*/  FFMA R2, -R0, R23, 1 ;  /* 0x3f80000000027423 */ /* 0x002fc60000000117 */
[----:B------:R-:W1:Y:S01]  /*04e0*/  FCHK P0, R3, R0 ;  /* 0x0000000003007302 */ /* 0x000e620000000000 */
[----:B------:R-:W-:-:S04]  /*04f0*/  FFMA R2, R23, R2, R23 ;  /* 0x0000000217027223 */ /* 0x000fc80000000017 */
[----:B------:R-:W-:-:S04]  /*0500*/  FFMA R23, R3, R2, RZ ;  /* 0x0000000203177223 */ /* 0x000fc800000000ff */
[----:B------:R-:W-:-:S04]  /*0510*/  FFMA R22, -R0, R23, R3 ;  /* 0x0000001700167223 */ /* 0x000fc80000000103 */
[----:B------:R-:W-:Y:S01]  /*0520*/  FFMA R23, R2, R22, R23 ;  /* 0x0000001602177223 */ /* 0x000fe20000000017 */
[----:B01----:R-:W-:Y:S06]  /*0530*/  @!P0 BRA `(.L_x_4) ;  /* 0x0000000000088947 */ /* 0x003fec0003800000 */
[----:B------:R-:W-:-:S07]  /*0540*/  MOV R2, 0x560 ;  /* 0x0000056000027802 */ /* 0x000fce0000000f00 */
[----:B------:R-:W-:Y:S05]  /*0550*/  CALL.REL.NOINC `($__internal_0_$__cuda_sm3x_div_rn_noftz_f32_slowpath) ;  /* 0x0000001400307944 */ /* 0x000fea0003c00000 */
.L_x_4:
[----:B------:R-:W-:Y:S05]  /*0560*/  BSYNC.RECONVERGENT B2 ;  /* 0x0000000000027941 */ /* 0x000fea0003800200 */
.L_x_3:
        /* <DEDUP_REMOVED lines=14> */
[----:B0-----:R-:W-:-:S04]  /*0650*/  FFMA R23, R3, R2, RZ ;  /* 0x0000000203177223 */ /* 0x001fc800000000ff */
[----:B------:R-:W-:-:S04]  /*0660*/  FFMA R22, -R0, R23, R3 ;  /* 0x0000001700167223 */ /* 0x000fc80000000103 */
[----:B------:R-:W-:Y:S01]  /*0670*/  FFMA R23, R2, R22, R23 ;  /* 0x0000001602177223 */ /* 0x000fe20000000017 */
[----:B-1----:R-:W-:Y:S06]  /*0680*/  @!P0 BRA `(.L_x_6) ;  /* 0x0000000000088947 */ /* 0x002fec0003800000 */
[----:B------:R-:W-:-:S07]  /*0690*/  MOV R2, 0x6b0 ;  /* 0x000006b000027802 */ /* 0x000fce0000000f00 */
[----:B------:R-:W-:Y:S05]  /*06a0*/  CALL.REL.NOINC `($__internal_0_$__cuda_sm3x_div_rn_noftz_f32_slowpath) ;  /* 0x0000001000dc7944 */ /* 0x000fea0003c00000 */
.L_x_6:
[----:B------:R-:W-:Y:S05]  /*06b0*/  BSYNC.RECONVERGENT B2 ;  /* 0x0000000000027941 */ /* 0x000fea0003800200 */
.L_x_5:
        /* <DEDUP_REMOVED lines=20> */
.L_x_8:
[----:B------:R-:W-:Y:S05]  /*0800*/  BSYNC.RECONVERGENT B2 ;  /* 0x0000000000027941 */ /* 0x000fea0003800200 */
.L_x_7:
        /* <DEDUP_REMOVED lines=20> */
.L_x_10:
[----:B------:R-:W-:Y:S05]  /*0950*/  BSYNC.RECONVERGENT B2 ;  /* 0x0000000000027941 */ /* 0x000fea0003800200 */
.L_x_9:
        /* <DEDUP_REMOVED lines=20> */
.L_x_12:
[----:B------:R-:W-:Y:S05]  /*0aa0*/  BSYNC.RECONVERGENT B2 ;  /* 0x0000000000027941 */ /* 0x000fea0003800200 */
.L_x_11:
        /* <DEDUP_REMOVED lines=20> */
.L_x_14:
[----:B------:R-:W-:Y:S05]  /*0bf0*/  BSYNC.RECONVERGENT B2 ;  /* 0x0000000000027941 */ /* 0x000fea0003800200 */
.L_x_13:
        /* <DEDUP_REMOVED lines=20> */
[----:B------:R-:W-:-:S07]  /*0d40*/  MOV R25, R23 ;  /* 0x0000001700197202 */ /* 0x000fce0000000f00 */
.L_x_16:
[----:B------:R-:W-:Y:S05]  /*0d50*/  BSYNC.RECONVERGENT B2 ;  /* 0x0000000000027941 */ /* 0x000fea0003800200 */
.L_x_15:
[----:B------:R-:W-:Y:S01]  /*0d60*/  UIADD3 UR5, UPT, UPT, UR5, 0x8, URZ ;  /* 0x0000000805057890 */ /* 0x000fe2000fffe0ff */
[----:B------:R0:W-:Y:S01]  /*0d70*/  STG.E desc[UR8][R14.64], R25 ;  /* 0x000000190e007986 */ /* 0x0001e2000c101908 */
[----:B------:R-:W-:Y:S02]  /*0d80*/  IADD3 R2, P2, PT, R18, 0x20, RZ ;  /* 0x0000002012027810 */ /* 0x000fe40007f5e0ff */
[----:B------:R-:W-:Y:S02]  /*0d90*/  IADD3 R16, P1, PT, R16, 0x20, RZ ;  /* 0x0000002010107810 */ /* 0x000fe40007f3e0ff */
[----:B------:R-:W-:Y:S01]  /*0da0*/  ISETP.NE.AND P0, PT, R8, UR5, PT ;  /* 0x0000000508007c0c */ /* 0x000fe2000bf05270 */
[----:B------:R-:W-:Y:S01]  /*0db0*/  IMAD.X R23, RZ, RZ, R19, P2 ;  /* 0x000000ffff177224 */ /* 0x000fe200010e0613 */
[----:B------:R-:W-:Y:S02]  /*0dc0*/  IADD3.X R17, PT, PT, RZ, R17, RZ, P1, !PT ;  /* 0x00000011ff117210 */ /* 0x000fe40000ffe4ff */
[----:B------:R-:W-:-:S02]  /*0dd0*/  IADD3 R20, PT, PT, R20, 0x8, RZ ;  /* 0x0000000814147810 */ /* 0x000fc40007ffe0ff */
[----:B------:R-:W-:-:S07]  /*0de0*/  IADD3 R21, PT, PT, R21, 0x8, RZ ;  /* 0x0000000815157810 */ /* 0x000fce0007ffe0ff */
[----:B0-----:R-:W-:Y:S05]  /*0df0*/  @P0 BRA `(.L_x_17) ;  /* 0xfffffff400280947 */ /* 0x001fea000383ffff */
[----:B------:R-:W-:-:S07]  /*0e00*/  MOV R16, R8 ;  /* 0x0000000800107202 */ /* 0x000fce0000000f00 */
.L_x_0:
[----:B------:R-:W-:-:S13]  /*0e10*/  ISETP.NE.AND P0, PT, R6, RZ, PT ;  /* 0x000000ff0600720c */ /* 0x000fda0003f05270 */
[----:B------:R-:W-:Y:S05]  /*0e20*/  @!P0 BRA `(.L_x_18) ;  /* 0x0000000800f48947 */ /* 0x000fea0003800000 */
[----:B------:R-:W-:-:S04]  /*0e30*/  IADD3 R0, PT, PT, R6, -0x1, RZ ;  /* 0xffffffff06007810 */ /* 0x000fc80007ffe0ff */
[----:B------:R-:W-:-:S13]  /*0e40*/  ISETP.GE.U32.AND P0, PT, R0, 0x3, PT ;  /* 0x000000030000780c */ /* 0x000fda0003f06070 */
[----:B------:R-:W-:Y:S05]  /*0e50*/  @!P0 BRA `(.L_x_19) ;  /* 0x0000000400888947 */ /* 0x000fea0003800000 */
[----:B------:R-:W-:Y:S01]  /*0e60*/  ISETP.NE.AND P0, PT, R4, R16, PT ;  /* 0x000000100400720c */ /* 0x000fe20003f05270 */
[----:B------:R-:W0:Y:S01]  /*0e70*/  LDC.64 R20, c[0x0][0x390] ;  /* 0x0000e400ff147b82 */ /* 0x000e220000000a00 */
[----:B------:R-:W2:Y:S04]  /*0e80*/  LDG.E R0, desc[UR8][R10.64] ;  /* 0x000000080a007981 */ /* 0x000ea8000c1e1900 */
[----:B------:R-:W3:Y:S07]  /*0e90*/  LDG.E R22, desc[UR8][R12.64] ;  /* 0x000000080c167981 */ /* 0x000eee000c1e1900 */
[----:B------:R-:W1:Y:S01]  /*0ea0*/  @P0 LDC.64 R2, c[0x0][0x388] ;  /* 0x0000e200ff020b82 */ /* 0x000e620000000a00 */
[----:B------:R-:W-:-:S02]  /*0eb0*/  @P0 IMAD.IADD R19, R5, 0x1, R16 ;  /* 0x0000000105130824 */ /* 0x000fc400078e0210 */
[----:B0-----:R-:W-:-:S04]  /*0ec0*/  IMAD.WIDE.U32 R20, R16, 0x4, R20 ;  /* 0x0000000410147825 */ /* 0x001fc800078e0014 */
[----:B-1----:R-:W-:Y:S02]  /*0ed0*/  @P0 IMAD.WIDE.U32 R18, R19, 0x4, R2 ;  /* 0x0000000413120825 */ /* 0x002fe400078e0002 */
[----:B------:R-:W4:Y:S04]  /*0ee0*/  @P0 LDG.E R2, desc[UR8][R20.64] ;  /* 0x0000000814020981 */ /* 0x000f28000c1e1900 */
[----:B------:R-:W4:Y:S01]  /*0ef0*/  @P0 LDG.E R18, desc[UR8][R18.64] ;  /* 0x0000000812120981 */ /* 0x000f22000c1e1900 */
[----:B------:R-:W-:Y:S01]  /*0f00*/  BSSY.RECONVERGENT B2, `(.L_x_20) ;  /* 0x000000e000027945 */ /* 0x000fe20003800200 */
[----:B--2---:R-:W0:Y:S01]  /*0f10*/  MUFU.RCP R17, R0 ;  /* 0x0000000000117308 */ /* 0x004e220000001000 */
[----:B----4-:R-:W-:-:S04]  /*0f20*/  @P0 FFMA R9, R18, R2, R9 ;  /* 0x0000000212090223 */ /* 0x010fc80000000009 */
[----:B---3--:R-:W-:Y:S01]  /*0f30*/  FADD R3, -R9, R22 ;  /* 0x0000001609037221 */ /* 0x008fe20000000100 */
[----:B0-----:R-:W-:-:S03]  /*0f40*/  FFMA R2, -R0, R17, 1 ;  /* 0x3f80000000027423 */ /* 0x001fc60000000111 */
[----:B------:R-:W0:Y:S01]  /*0f50*/  FCHK P0, R3, R0 ;  /* 0x0000000003007302 */ /* 0x000e220000000000 */
[----:B------:R-:W-:-:S04]  /*0f60*/  FFMA R2, R17, R2, R17 ;  /* 0x0000000211027223 */ /* 0x000fc80000000011 */
[----:B------:R-:W-:-:S04]  /*0f70*/  FFMA R17, R3, R2, RZ ;  /* 0x0000000203117223 */ /* 0x000fc800000000ff */
[----:B------:R-:W-:-:S04]  /*0f80*/  FFMA R22, -R0, R17, R3 ;  /* 0x0000001100167223 */ /* 0x000fc80000000103 */
[----:B------:R-:W-:Y:S01]  /*0f90*/  FFMA R17, R2, R22, R17 ;  /* 0x0000001602117223 */ /* 0x000fe20000000011 */
[----:B0-----:R-:W-:Y:S06]  /*0fa0*/  @!P0 BRA `(.L_x_21) ;  /* 0x00000000000c8947 */ /* 0x001fec0003800000 */
[----:B------:R-:W-:-:S07]  /*0fb0*/  MOV R2, 0xfd0 ;  /* 0x00000fd000027802 */ /* 0x000fce0000000f00 */
[----:B------:R-:W-:Y:S05]  /*0fc0*/  CALL.REL.NOINC `($__internal_0_$__cuda_sm3x_div_rn_noftz_f32_slowpath) ;  /* 0x0000000800947944 */ /* 0x000fea0003c00000 */
[----:B------:R-:W-:-:S07]  /*0fd0*/  MOV R17, R23 ;  /* 0x0000001700117202 */ /* 0x000fce0000000f00 */
.L_x_21:
[----:B------:R-:W-:Y:S05]  /*0fe0*/  BSYNC.RECONVERGENT B2 ;  /* 0x0000000000027941 */ /* 0x000fea0003800200 */
.L_x_20:
[----:B------:R-:W0:Y:S01]  /*0ff0*/  LDCU.64 UR6, c[0x0][0x388] ;  /* 0x00007100ff0677ac */ /* 0x000e220008000a00 */
[----:B------:R-:W-:Y:S01]  /*1000*/  IADD3 R3, PT, PT, R16, 0x1, RZ ;  /* 0x0000000110037810 */ /* 0x000fe20007ffe0ff */
[----:B------:R1:W-:Y:S01]  /*1010*/  STG.E desc[UR8][R14.64], R17 ;  /* 0x000000110e007986 */ /* 0x0003e2000c101908 */
[----:B------:R-:W-:Y:S02]  /*1020*/  IADD3 R2, P1, PT, R5, R16, RZ ;  /* 0x0000001005027210 */ /* 0x000fe40007f3e0ff */
[----:B------:R-:W-:Y:S01]  /*1030*/  ISETP.NE.AND P0, PT, R4, R3, PT ;  /* 0x000000030400720c */ /* 0x000fe20003f05270 */
[----:B------:R-:W2:Y:S01]  /*1040*/  LDG.E R0, desc[UR8][R10.64] ;  /* 0x000000080a007981 */ /* 0x000ea2000c1e1900 */
[----:B------:R-:W-:-:S03]  /*1050*/  IADD3.X R3, PT, PT, RZ, RZ, RZ, P1, !PT ;  /* 0x000000ffff037210 */ /* 0x000fc60000ffe4ff */
[----:B------:R-:W3:Y:S01]  /*1060*/  LDG.E R22, desc[UR8][R12.64] ;  /* 0x000000080c167981 */ /* 0x000ee2000c1e1900 */
[----:B0-----:R-:W-:-:S04]  /*1070*/  LEA R18, P1, R2, UR6, 0x2 ;  /* 0x0000000602127c11 */ /* 0x001fc8000f8210ff */
[----:B------:R-:W-:-:S03]  /*1080*/  LEA.HI.X R19, R2, UR7, R3, 0x2, P1 ;  /* 0x0000000702137c11 */ /* 0x000fc600088f1403 */
        /* <DEDUP_REMOVED lines=9> */
[----:B-1----:R-:W-:-:S04]  /*1120*/  FFMA R17, R3, R2, RZ ;  /* 0x0000000203117223 */ /* 0x002fc800000000ff */
[----:B------:R-:W-:-:S04]  /*1130*/  FFMA R22, -R0, R17, R3 ;  /* 0x0000001100167223 */ /* 0x000fc80000000103 */
[----:B------:R-:W-:Y:S01]  /*1140*/  FFMA R17, R2, R22, R17 ;  /* 0x0000001602117223 */ /* 0x000fe20000000011 */
[----:B0-----:R-:W-:Y:S06]  /*1150*/  @!P0 BRA `(.L_x_23) ;  /* 0x00000000000c8947 */ /* 0x001fec0003800000 */
[----:B------:R-:W-:-:S07]  /*1160*/  MOV R2, 0x1180 ;  /* 0x0000118000027802 */ /* 0x000fce0000000f00 */
[----:B------:R-:W-:Y:S05]  /*1170*/  CALL.REL.NOINC `($__internal_0_$__cuda_sm3x_div_rn_noftz_f32_slowpath) ;  /* 0x0000000800287944 */ /* 0x000fea0003c00000 */
[----:B------:R-:W-:-:S07]  /*1180*/  MOV R17, R23 ;  /* 0x0000001700117202 */ /* 0x000fce0000000f00 */
.L_x_23:
[----:B------:R-:W-:Y:S05]  /*1190*/  BSYNC.RECONVERGENT B2 ;  /* 0x0000000000027941 */ /* 0x000fea0003800200 */
.L_x_22:
[----:B------:R-:W-:Y:S01]  /*11a0*/  VIADD R3, R16, 0x2 ;  /* 0x0000000210037836 */ /* 0x000fe20000000000 */
[----:B------:R0:W-:Y:S04]  /*11b0*/  STG.E desc[UR8][R14.64], R17 ;  /* 0x000000110e007986 */ /* 0x0001e8000c101908 */
[----:B------:R-:W-:Y:S01]  /*11c0*/  ISETP.NE.AND P0, PT, R4, R3, PT ;  /* 0x000000030400720c */ /* 0x000fe20003f05270 */
[----:B------:R-:W2:Y:S04]  /*11d0*/  LDG.E R0, desc[UR8][R10.64] ;  /* 0x000000080a007981 */ /* 0x000ea8000c1e1900 */
[----:B------:R-:W3:Y:S08]  /*11e0*/  LDG.E R22, desc[UR8][R12.64] ;  /* 0x000000080c167981 */ /* 0x000ef0000c1e1900 */
        /* <DEDUP_REMOVED lines=16> */
.L_x_25:
[----:B------:R-:W-:Y:S05]  /*12f0*/  BSYNC.RECONVERGENT B2 ;  /* 0x0000000000027941 */ /* 0x000fea0003800200 */
.L_x_24:
[----:B------:R-:W-:Y:S01]  /*1300*/  IADD3 R3, PT, PT, R16, 0x3, RZ ;  /* 0x0000000310037810 */ /* 0x000fe20007ffe0ff */
[----:B------:R0:W-:Y:S03]  /*1310*/  STG.E desc[UR8][R14.64], R17 ;  /* 0x000000110e007986 */ /* 0x0001e6000c101908 */
        /* <DEDUP_REMOVED lines=19> */
.L_x_27:
[----:B------:R-:W-:Y:S05]  /*1450*/  BSYNC.RECONVERGENT B2 ;  /* 0x0000000000027941 */ /* 0x000fea0003800200 */
.L_x_26:
[----:B------:R0:W-:Y:S01]  /*1460*/  STG.E desc[UR8][R14.64], R17 ;  /* 0x000000110e007986 */ /* 0x0001e2000c101908 */
[----:B------:R-:W-:-:S07]  /*1470*/  IADD3 R16, PT, PT, R16, 0x4, RZ ;  /* 0x0000000410107810 */ /* 0x000fce0007ffe0ff */
.L_x_19:
[----:B------:R-:W-:-:S13]  /*1480*/  ISETP.NE.AND P0, PT, R7, RZ, PT ;  /* 0x000000ff0700720c */ /* 0x000fda0003f05270 */
[----:B------:R-:W-:Y:S05]  /*1490*/  @!P0 BRA `(.L_x_18) ;  /* 0x0000000400588947 */ /* 0x000fea0003800000 */
[----:B------:R-:W-:-:S13]  /*14a0*/  ISETP.NE.AND P0, PT, R7, 0x1, PT ;  /* 0x000000010700780c */ /* 0x000fda0003f05270 */
[----:B------:R-:W-:Y:S05]  /*14b0*/  @!P0 BRA `(.L_x_28) ;  /* 0x0000000000d88947 */ /* 0x000fea0003800000 */
[----:B------:R-:W-:Y:S01]  /*14c0*/  ISETP.NE.AND P0, PT, R4, R16, PT ;  /* 0x000000100400720c */ /* 0x000fe20003f05270 */
[----:B------:R-:W1:Y:S01]  /*14d0*/  LDC.64 R18, c[0x0][0x390] ;  /* 0x0000e400ff127b82 */ /* 0x000e620000000a00 */
[----:B------:R-:W0:Y:S04]  /*14e0*/  LDG.E R0, desc[UR8][R10.64] ;  /* 0x000000080a007981 */ /* 0x000e28000c1e1900 */
[----:B------:R-:W2:Y:S07]  /*14f0*/  LDG.E R22, desc[UR8][R12.64] ;  /* 0x000000080c167981 */ /* 0x000eae000c1e1900 */
[----:B------:R-:W3:Y:S01]  /*1500*/  @P0 LDC.64 R2, c[0x0][0x388] ;  /* 0x0000e200ff020b82 */ /* 0x000ee20000000a00 */
[----:B------:R-:W-:-:S02]  /*1510*/  @P0 IMAD.IADD R21, R5, 0x1, R16 ;  /* 0x0000000105150824 */ /* 0x000fc400078e0210 */
[----:B-1----:R-:W-:-:S04]  /*1520*/  IMAD.WIDE.U32 R18, R16, 0x4, R18 ;  /* 0x0000000410127825 */ /* 0x002fc800078e0012 */
[----:B---3--:R-:W-:Y:S02]  /*1530*/  @P0 IMAD.WIDE.U32 R20, R21, 0x4, R2 ;  /* 0x0000000415140825 */ /* 0x008fe400078e0002 */
[----:B------:R-:W3:Y:S04]  /*1540*/  @P0 LDG.E R2, desc[UR8][R18.64] ;  /* 0x0000000812020981 */ /* 0x000ee8000c1e1900 */
[----:B------:R-:W3:Y:S01]  /*1550*/  @P0 LDG.E R20, desc[UR8][R20.64] ;  /* 0x0000000814140981 */ /* 0x000ee2000c1e1900 */
[----:B------:R-:W-:Y:S01]  /*1560*/  BSSY.RECONVERGENT B2, `(.L_x_29) ;  /* 0x000000e000027945 */ /* 0x000fe20003800200 */
[----:B0-----:R-:W0:Y:S01]  /*1570*/  MUFU.RCP R17, R0 ;  /* 0x0000000000117308 */ /* 0x001e220000001000 */
[----:B---3--:R-:W-:-:S04]  /*1580*/  @P0 FFMA R9, R20, R2, R9 ;  /* 0x0000000214090223 */ /* 0x008fc80000000009 */
[----:B--2---:R-:W-:Y:S01]  /*1590*/  FADD R3, -R9, R22 ;  /* 0x0000001609037221 */ /* 0x004fe20000000100 */
        /* <DEDUP_REMOVED lines=10> */
.L_x_30:
[----:B------:R-:W-:Y:S05]  /*1640*/  BSYNC.RECONVERGENT B2 ;  /* 0x0000000000027941 */ /* 0x000fea0003800200 */
.L_x_29:
[----:B------:R-:W-:Y:S01]  /*1650*/  IADD3 R3, PT, PT, R16, 0x1, RZ ;  /* 0x0000000110037810 */ /* 0x000fe20007ffe0ff */
[----:B------:R0:W-:Y:S03]  /*1660*/  STG.E desc[UR8][R14.64], R17 ;  /* 0x000000110e007986 */ /* 0x0001e6000c101908 */
[----:B------:R-:W-:Y:S01]  /*1670*/  ISETP.NE.AND P1, PT, R4, R3, PT ;  /* 0x000000030400720c */ /* 0x000fe20003f25270 */
[----:B------:R-:W2:-:S12]  /*1680*/  LDG.E R0, desc[UR8][R10.64] ;  /* 0x000000080a007981 */ /* 0x000e98000c1e1900 */
[----:B------:R-:W1:Y:S01]  /*1690*/  @P1 LDC.64 R2, c[0x0][0x388] ;  /* 0x0000e200ff021b82 */ /* 0x000e620000000a00 */
[----:B------:R-:W-:Y:S01]  /*16a0*/  @P1 IADD3 R21, P0, PT, R5, R16, RZ ;  /* 0x0000001005151210 */ /* 0x000fe20007f1e0ff */
[----:B------:R-:W3:Y:S03]  /*16b0*/  @P1 LDG.E R18, desc[UR8][R18.64+0x4] ;  /* 0x0000040812121981 */ /* 0x000ee6000c1e1900 */
[----:B------:R-:W-:Y:S02]  /*16c0*/  @P1 IADD3.X R22, PT, PT, RZ, RZ, RZ, P0, !PT ;  /* 0x000000ffff161210 */ /* 0x000fe400007fe4ff */
[C---:B-1----:R-:W-:Y:S02]  /*16d0*/  @P1 LEA R20, P0, R21.reuse, R2, 0x2 ;  /* 0x0000000215141211 */ /* 0x042fe400078010ff */
[----:B------:R-:W4:Y:S02]  /*16e0*/  LDG.E R2, desc[UR8][R12.64] ;  /* 0x000000080c027981 */ /* 0x000f24000c1e1900 */
[----:B------:R-:W-:-:S05]  /*16f0*/  @P1 LEA.HI.X R21, R21, R3, R22, 0x2, P0 ;  /* 0x0000000315151211 */ /* 0x000fca00000f1416 */
[----:B------:R-:W3:Y:S01]  /*1700*/  @P1 LDG.E R20, desc[UR8][R20.64+0x4] ;  /* 0x0000040814141981 */ /* 0x000ee2000c1e1900 */
[----:B------:R-:W-:Y:S01]  /*1710*/  BSSY.RECONVERGENT B2, `(.L_x_31) ;  /* 0x000000e000027945 */ /* 0x000fe20003800200 */
[----:B--2---:R-:W1:Y:S02]  /*1720*/  MUFU.RCP R23, R0 ;  /* 0x0000000000177308 */ /* 0x004e640000001000 */
[----:B-1----:R-:W-:-:S04]  /*1730*/  FFMA R22, -R0, R23, 1 ;  /* 0x3f80000000167423 */ /* 0x002fc80000000117 */
[----:B------:R-:W-:Y:S01]  /*1740*/  FFMA R22, R23, R22, R23 ;  /* 0x0000001617167223 */ /* 0x000fe20000000017 */
[----:B---3--:R-:W-:-:S04]  /*1750*/  @P1 FFMA R9, R20, R18, R9 ;  /* 0x0000001214091223 */ /* 0x008fc80000000009 */
[----:B----4-:R-:W-:-:S04]  /*1760*/  FADD R3, -R9, R2 ;  /* 0x0000000209037221 */ /* 0x010fc80000000100 */
[----:B------:R-:W1:Y:S01]  /*1770*/  FCHK P0, R3, R0 ;  /* 0x0000000003007302 */ /* 0x000e620000000000 */
[----:B0-----:R-:W-:-:S04]  /*1780*/  FFMA R17, R3, R22, RZ ;  /* 0x0000001603117223 */ /* 0x001fc800000000ff */
[----:B------:R-:W-:-:S04]  /*1790*/  FFMA R2, -R0, R17, R3 ;  /* 0x0000001100027223 */ /* 0x000fc80000000103 */
[----:B------:R-:W-:Y:S01]  /*17a0*/  FFMA R17, R22, R2, R17 ;  /* 0x0000000216117223 */ /* 0x000fe20000000011 */
[----:B-1----:R-:W-:Y:S06]  /*17b0*/  @!P0 BRA `(.L_x_32) ;  /* 0x00000000000c8947 */ /* 0x002fec0003800000 */
[----:B------:R-:W-:-:S07]  /*17c0*/  MOV R2, 0x17e0 ;  /* 0x000017e000027802 */ /* 0x000fce0000000f00 */
[----:B------:R-:W-:Y:S05]  /*17d0*/  CALL.REL.NOINC `($__internal_0_$__cuda_sm3x_div_rn_noftz_f32_slowpath) ;  /* 0x0000000000907944 */ /* 0x000fea0003c00000 */
[----:B------:R-:W-:-:S07]  /*17e0*/  MOV R17, R23 ;  /* 0x0000001700117202 */ /* 0x000fce0000000f00 */
.L_x_32:
[----:B------:R-:W-:Y:S05]  /*17f0*/  BSYNC.RECONVERGENT B2 ;  /* 0x0000000000027941 */ /* 0x000fea0003800200 */
.L_x_31:
[----:B------:R1:W-:Y:S01]  /*1800*/  STG.E desc[UR8][R14.64], R17 ;  /* 0x000000110e007986 */ /* 0x0003e2000c101908 */
[----:B------:R-:W-:-:S07]  /*1810*/  VIADD R16, R16, 0x2 ;  /* 0x0000000210107836 */ /* 0x000fce0000000000 */
.L_x_28:
[----:B------:R-:W2:Y:S02]  /*1820*/  LDCU UR5, c[0x0][0x3a4] ;  /* 0x00007480ff0577ac */ /* 0x000ea40008000800 */
[----:B--2---:R-:W-:-:S04]  /*1830*/  ULOP3.LUT UR5, UR5, 0x1, URZ, 0xc0, !UPT ;  /* 0x0000000105057892 */ /* 0x004fc8000f8ec0ff */
[----:B------:R-:W-:-:S09]  /*1840*/  UISETP.NE.U32.AND UP1, UPT, UR5, 0x1, UPT ;  /* 0x000000010500788c */ /* 0x000fd2000bf25070 */
[----:B------:R-:W-:Y:S05]  /*1850*/  BRA.U UP1, `(.L_x_18) ;  /* 0x0000000101687547 */ /* 0x000fea000b800000 */
[----:B------:R-:W-:Y:S01]  /*1860*/  ISETP.NE.AND P0, PT, R4, R16, PT ;  /* 0x000000100400720c */ /* 0x000fe20003f05270 */
[----:B------:R-:W2:-:S12]  /*1870*/  LDG.E R0, desc[UR8][R10.64] ;  /* 0x000000080a007981 */ /* 0x000e98000c1e1900 */
[----:B------:R-:W3:Y:S08]  /*1880*/  @P0 LDC.64 R18, c[0x0][0x388] ;  /* 0x0000e200ff120b82 */ /* 0x000ef00000000a00 */
[----:B------:R-:W4:Y:S01]  /*1890*/  @P0 LDC.64 R2, c[0x0][0x390] ;  /* 0x0000e400ff020b82 */ /* 0x000f220000000a00 */
[----:B01----:R-:W-:-:S05]  /*18a0*/  @P0 IADD3 R17, PT, PT, R5, R16, RZ ;  /* 0x0000001005110210 */ /* 0x003fca0007ffe0ff */
[----:B---3--:R-:W-:-:S06]  /*18b0*/  @P0 IMAD.WIDE.U32 R18, R17, 0x4, R18 ;  /* 0x0000000411120825 */ /* 0x008fcc00078e0012 */
[----:B------:R-:W3:Y:S01]  /*18c0*/  @P0 LDG.E R18, desc[UR8][R18.64] ;  /* 0x0000000812120981 */ /* 0x000ee2000c1e1900 */
[----:B----4-:R-:W-:-:S03]  /*18d0*/  @P0 IMAD.WIDE.U32 R16, R16, 0x4, R2 ;  /* 0x0000000410100825 */ /* 0x010fc600078e0002 */
[----:B------:R-:W4:Y:S04]  /*18e0*/  LDG.E R2, desc[UR8][R12.64] ;  /* 0x000000080c027981 */ /* 0x000f28000c1e1900 */
[----:B------:R-:W3:Y:S01]  /*18f0*/  @P0 LDG.E R16, desc[UR8][R16.64] ;  /* 0x0000000810100981 */ /* 0x000ee2000c1e1900 */
[----:B------:R-:W-:Y:S01]  /*1900*/  BSSY.RECONVERGENT B2, `(.L_x_33) ;  /* 0x000000e000027945 */ /* 0x000fe20003800200 */
[----:B--2---:R-:W0:Y:S02]  /*1910*/  MUFU.RCP R21, R0 ;  /* 0x0000000000157308 */ /* 0x004e240000001000 */
[----:B0-----:R-:W-:-:S04]  /*1920*/  FFMA R20, -R0, R21, 1 ;  /* 0x3f80000000147423 */ /* 0x001fc80000000115 */
[----:B------:R-:W-:Y:S01]  /*1930*/  FFMA R20, R21, R20, R21 ;  /* 0x0000001415147223 */ /* 0x000fe20000000015 */
[----:B---3--:R-:W-:-:S04]  /*1940*/  @P0 FFMA R9, R18, R16, R9 ;  /* 0x0000001012090223 */ /* 0x008fc80000000009 */
[----:B----4-:R-:W-:-:S04]  /*1950*/  FADD R3, -R9, R2 ;  /* 0x0000000209037221 */ /* 0x010fc80000000100 */
[----:B------:R-:W0:Y:S01]  /*1960*/  FCHK P0, R3, R0 ;  /* 0x0000000003007302 */ /* 0x000e220000000000 */
[----:B------:R-:W-:-:S04]  /*1970*/  FFMA R21, R3, R20, RZ ;  /* 0x0000001403157223 */ /* 0x000fc800000000ff */
[----:B------:R-:W-:-:S04]  /*1980*/  FFMA R2, -R0, R21, R3 ;  /* 0x0000001500027223 */ /* 0x000fc80000000103 */
[----:B------:R-:W-:Y:S01]  /*1990*/  FFMA R21, R20, R2, R21 ;  /* 0x0000000214157223 */ /* 0x000fe20000000015 */
[----:B0-----:R-:W-:Y:S06]  /*19a0*/  @!P0 BRA `(.L_x_34) ;  /* 0x00000000000c8947 */ /* 0x001fec0003800000 */
[----:B------:R-:W-:-:S07]  /*19b0*/  MOV R2, 0x19d0 ;  /* 0x000019d000027802 */ /* 0x000fce0000000f00 */
[----:B------:R-:W-:Y:S05]  /*19c0*/  CALL.REL.NOINC `($__internal_0_$__cuda_sm3x_div_rn_noftz_f32_slowpath) ;  /* 0x0000000000147944 */ /* 0x000fea0003c00000 */
[----:B------:R-:W-:-:S07]  /*19d0*/  MOV R21, R23 ;  /* 0x0000001700157202 */ /* 0x000fce0000000f00 */
.L_x_34:
[----:B------:R-:W-:Y:S05]  /*19e0*/  BSYNC.RECONVERGENT B2 ;  /* 0x0000000000027941 */ /* 0x000fea0003800200 */
.L_x_33:
[----:B------:R2:W-:Y:S02]  /*19f0*/  STG.E desc[UR8][R14.64], R21 ;  /* 0x000000150e007986 */ /* 0x0005e4000c101908 */
.L_x_18:
[----:B------:R-:W-:Y:S05]  /*1a00*/  BRA.U UP0, `(.L_x_35) ;  /* 0xffffffe500d47547 */ /* 0x000fea000b83ffff */
[----:B------:R-:W-:Y:S05]  /*1a10*/  EXIT ;  /* 0x000000000000794d */ /* 0x000fea0003800000 */
        .weak           $__internal_0_$__cuda_sm3x_div_rn_noftz_f32_slowpath
        .type           $__internal_0_$__cuda_sm3x_div_rn_noftz_f32_slowpath,@function
        .size           $__internal_0_$__cuda_sm3x_div_rn_noftz_f32_slowpath,(.L_x_48 - $__internal_0_$__cuda_sm3x_div_rn_noftz_f32_slowpath)
$__internal_0_$__cuda_sm3x_div_rn_noftz_f32_slowpath:
[----:B------:R-:W-:Y:S01]  /*1a20*/  SHF.R.U32.HI R22, RZ, 0x17, R0 ;  /* 0x00000017ff167819 */ /* 0x000fe20000011600 */
[----:B------:R-:W-:Y:S01]  /*1a30*/  BSSY.RECONVERGENT B0, `(.L_x_36) ;  /* 0x0000062000007945 */ /* 0x000fe20003800200 */
[----:B------:R-:W-:Y:S02]  /*1a40*/  SHF.R.U32.HI R24, RZ, 0x17, R3 ;  /* 0x00000017ff187819 */ /* 0x000fe40000011603 */
[----:B------:R-:W-:Y:S02]  /*1a50*/  LOP3.LUT R22, R22, 0xff, RZ, 0xc0, !PT ;  /* 0x000000ff16167812 */ /* 0x000fe400078ec0ff */
[----:B------:R-:W-:Y:S02]  /*1a60*/  LOP3.LUT R24, R24, 0xff, RZ, 0xc0, !PT ;  /* 0x000000ff18187812 */ /* 0x000fe400078ec0ff */
[----:B------:R-:W-:Y:S02]  /*1a70*/  IADD3 R25, PT, PT, R22, -0x1, RZ ;  /* 0xffffffff16197810 */ /* 0x000fe40007ffe0ff */
[----:B------:R-:W-:-:S02]  /*1a80*/  IADD3 R26, PT, PT, R24, -0x1, RZ ;  /* 0xffffffff181a7810 */ /* 0x000fc40007ffe0ff */
[----:B------:R-:W-:-:S04]  /*1a90*/  ISETP.GT.U32.AND P0, PT, R25, 0xfd, PT ;  /* 0x000000fd1900780c */ /* 0x000fc80003f04070 */
[----:B------:R-:W-:-:S13]  /*1aa0*/  ISETP.GT.U32.OR P0, PT, R26, 0xfd, P0 ;  /* 0x000000fd1a00780c */ /* 0x000fda0000704470 */
[----:B------:R-:W-:Y:S01]  /*1ab0*/  @!P0 IMAD.MOV.U32 R23, RZ, RZ, RZ ;  /* 0x000000ffff178224 */ /* 0x000fe200078e00ff */
[----:B------:R-:W-:Y:S06]  /*1ac0*/  @!P0 BRA `(.L_x_37) ;  /* 0x00000000005c8947 */ /* 0x000fec0003800000 */
[----:B------:R-:W-:Y:S02]  /*1ad0*/  FSETP.GTU.FTZ.AND P0, PT, |R3|, +INF , PT ;  /* 0x7f8000000300780b */ /* 0x000fe40003f1c200 */
[----:B------:R-:W-:-:S04]  /*1ae0*/  FSETP.GTU.FTZ.AND P1, PT, |R0|, +INF , PT ;  /* 0x7f8000000000780b */ /* 0x000fc80003f3c200 */
[----:B------:R-:W-:-:S13]  /*1af0*/  PLOP3.LUT P0, PT, P0, P1, PT, 0xf8, 0x8f ;  /* 0x00000000008f781c */ /* 0x000fda0000703f70 */
[----:B------:R-:W-:Y:S05]  /*1b00*/  @P0 BRA `(.L_x_38) ;  /* 0x00000004004c0947 */ /* 0x000fea0003800000 */
[----:B------:R-:W-:-:S13]  /*1b10*/  LOP3.LUT P0, RZ, R0, 0x7fffffff, R3, 0xc8, !PT ;  /* 0x7fffffff00ff7812 */ /* 0x000fda000780c803 */
[----:B------:R-:W-:Y:S05]  /*1b20*/  @!P0 BRA `(.L_x_39) ;  /* 0x00000004003c8947 */ /* 0x000fea0003800000 */
[C---:B------:R-:W-:Y:S02]  /*1b30*/  FSETP.NEU.FTZ.AND P2, PT, |R3|.reuse, +INF , PT ;  /* 0x7f8000000300780b */ /* 0x040fe40003f5d200 */
[----:B------:R-:W-:Y:S02]  /*1b40*/  FSETP.NEU.FTZ.AND P1, PT, |R0|, +INF , PT ;  /* 0x7f8000000000780b */ /* 0x000fe40003f3d200 */
[----:B------:R-:W-:-:S11]  /*1b50*/  FSETP.NEU.FTZ.AND P0, PT, |R3|, +INF , PT ;  /* 0x7f8000000300780b */ /* 0x000fd60003f1d200 */
[----:B------:R-:W-:Y:S05]  /*1b60*/  @!P1 BRA !P2, `(.L_x_39) ;  /* 0x00000004002c9947 */ /* 0x000fea0005000000 */
[----:B------:R-:W-:-:S04]  /*1b70*/  LOP3.LUT P2, RZ, R3, 0x7fffffff, RZ, 0xc0, !PT ;  /* 0x7fffffff03ff7812 */ /* 0x000fc8000784c0ff */
[----:B------:R-:W-:-:S13]  /*1b80*/  PLOP3.LUT P1, PT, P1, P2, PT, 0x2f, 0xf2 ;  /* 0x0000000000f2781c */ /* 0x000fda0000f24577 */
[----:B------:R-:W-:Y:S05]  /*1b90*/  @P1 BRA `(.L_x_40) ;  /* 0x0000000400181947 */ /* 0x000fea0003800000 */
[----:B------:R-:W-:-:S04]  /*1ba0*/  LOP3.LUT P1, RZ, R0, 0x7fffffff, RZ, 0xc0, !PT ;  /* 0x7fffffff00ff7812 */ /* 0x000fc8000782c0ff */
[----:B------:R-:W-:-:S13]  /*1bb0*/  PLOP3.LUT P0, PT, P0, P1, PT, 0x2f, 0xf2 ;  /* 0x0000000000f2781c */ /* 0x000fda0000702577 */
[----:B------:R-:W-:Y:S05]  /*1bc0*/  @P0 BRA `(.L_x_41) ;  /* 0x0000000400000947 */ /* 0x000fea0003800000 */
[----:B------:R-:W-:Y:S02]  /*1bd0*/  ISETP.GE.AND P0, PT, R26, RZ, PT ;  /* 0x000000ff1a00720c */ /* 0x000fe40003f06270 */
[----:B------:R-:W-:-:S11]  /*1be0*/  ISETP.GE.AND P1, PT, R25, RZ, PT ;  /* 0x000000ff1900720c */ /* 0x000fd60003f26270 */
[----:B------:R-:W-:Y:S01]  /*1bf0*/  @P0 MOV R23, RZ ;  /* 0x000000ff00170202 */ /* 0x000fe20000000f00 */
[----:B------:R-:W-:Y:S01]  /*1c00*/  @!P0 FFMA R3, R3, 1.84467440737095516160e+19, RZ ;  /* 0x5f80000003038823 */ /* 0x000fe200000000ff */
[----:B------:R-:W-:Y:S01]  /*1c10*/  @!P0 MOV R23, 0xffffffc0 ;  /* 0xffffffc000178802 */ /* 0x000fe20000000f00 */
[----:B------:R-:W-:-:S03]  /*1c20*/  @!P1 FFMA R0, R0, 1.84467440737095516160e+19, RZ ;  /* 0x5f80000000009823 */ /* 0x000fc600000000ff */
[----:B------:R-:W-:-:S07]  /*1c30*/  @!P1 IADD3 R23, PT, PT, R23, 0x40, RZ ;  /* 0x0000004017179810 */ /* 0x000fce0007ffe0ff */
.L_x_37:
[----:B------:R-:W-:Y:S01]  /*1c40*/  LEA R25, R22, 0xc0800000, 0x17 ;  /* 0xc080000016197811 */ /* 0x000fe200078eb8ff */
[----:B------:R-:W-:Y:S01]  /*1c50*/  VIADD R24, R24, 0xffffff81 ;  /* 0xffffff8118187836 */ /* 0x000fe20000000000 */
[----:B------:R-:W-:Y:S02]  /*1c60*/  BSSY.RECONVERGENT B1, `(.L_x_42) ;  /* 0x0000035000017945 */ /* 0x000fe40003800200 */
[----:B------:R-:W-:Y:S02]  /*1c70*/  IADD3 R28, PT, PT, -R25, R0, RZ ;  /* 0x00000000191c7210 */ /* 0x000fe40007ffe1ff */
[----:B------:R-:W-:Y:S02]  /*1c80*/  IADD3 R22, PT, PT, R24, 0x7f, -R22 ;  /* 0x0000007f18167810 */ /* 0x000fe40007ffe816 */
[----:B------:R-:W0:Y:S01]  /*1c90*/  MUFU.RCP R0, R28 ;  /* 0x0000001c00007308 */ /* 0x000e220000001000 */
[----:B------:R-:W-:Y:S01]  /*1ca0*/  FADD.FTZ R25, -R28, -RZ ;  /* 0x800000ff1c197221 */ /* 0x000fe20000010100 */
[----:B------:R-:W-:-:S03]  /*1cb0*/  IADD3 R23, PT, PT, R22, R23, RZ ;  /* 0x0000001716177210 */ /* 0x000fc60007ffe0ff */
[----:B0-----:R-:W-:-:S04]  /*1cc0*/  FFMA R27, R0, R25, 1 ;  /* 0x3f800000001b7423 */ /* 0x001fc80000000019 */
[----:B------:R-:W-:Y:S01]  /*1cd0*/  FFMA R27, R0, R27, R0 ;  /* 0x0000001b001b7223 */ /* 0x000fe20000000000 */
[----:B------:R-:W-:-:S04]  /*1ce0*/  IMAD R0, R24, -0x800000, R3 ;  /* 0xff80000018007824 */ /* 0x000fc800078e0203 */
[----:B------:R-:W-:-:S04]  /*1cf0*/  FFMA R26, R0, R27, RZ ;  /* 0x0000001b001a7223 */ /* 0x000fc800000000ff */
[----:B------:R-:W-:-:S04]  /*1d00*/  FFMA R3, R25, R26, R0 ;  /* 0x0000001a19037223 */ /* 0x000fc80000000000 */
[----:B------:R-:W-:-:S04]  /*1d10*/  FFMA R26, R27, R3, R26 ;  /* 0x000000031b1a7223 */ /* 0x000fc8000000001a */
[----:B------:R-:W-:-:S04]  /*1d20*/  FFMA R25, R25, R26, R0 ;  /* 0x0000001a19197223 */ /* 0x000fc80000000000 */
[----:B------:R-:W-:-:S05]  /*1d30*/  FFMA R0, R27, R25, R26 ;  /* 0x000000191b007223 */ /* 0x000fca000000001a */
[----:B------:R-:W-:-:S04]  /*1d40*/  SHF.R.U32.HI R3, RZ, 0x17, R0 ;  /* 0x00000017ff037819 */ /* 0x000fc80000011600 */
[----:B------:R-:W-:-:S04]  /*1d50*/  LOP3.LUT R22, R3, 0xff, RZ, 0xc0, !PT ;  /* 0x000000ff03167812 */ /* 0x000fc800078ec0ff */
[----:B------:R-:W-:-:S04]  /*1d60*/  IADD3 R3, PT, PT, R22, R23, RZ ;  /* 0x0000001716037210 */ /* 0x000fc80007ffe0ff */
[----:B------:R-:W-:-:S04]  /*1d70*/  IADD3 R22, PT, PT, R3, -0x1, RZ ;  /* 0xffffffff03167810 */ /* 0x000fc80007ffe0ff */
[----:B------:R-:W-:-:S13]  /*1d80*/  ISETP.GE.U32.AND P0, PT, R22, 0xfe, PT ;  /* 0x000000fe1600780c */ /* 0x000fda0003f06070 */
[----:B------:R-:W-:Y:S05]  /*1d90*/  @!P0 BRA `(.L_x_43) ;  /* 0x0000000000808947 */ /* 0x000fea0003800000 */
[----:B------:R-:W-:-:S13]  /*1da0*/  ISETP.GT.AND P0, PT, R3, 0xfe, PT ;  /* 0x000000fe0300780c */ /* 0x000fda0003f04270 */
[----:B------:R-:W-:Y:S05]  /*1db0*/  @P0 BRA `(.L_x_44) ;  /* 0x00000000006c0947 */ /* 0x000fea0003800000 */
[----:B------:R-:W-:-:S13]  /*1dc0*/  ISETP.GE.AND P0, PT, R3, 0x1, PT ;  /* 0x000000010300780c */ /* 0x000fda0003f06270 */
[----:B------:R-:W-:Y:S05]  /*1dd0*/  @P0 BRA `(.L_x_45) ;  /* 0x0000000000740947 */ /* 0x000fea0003800000 */
[----:B------:R-:W-:Y:S02]  /*1de0*/  ISETP.GE.AND P0, PT, R3, -0x18, PT ;  /* 0xffffffe80300780c */ /* 0x000fe40003f06270 */
[----:B------:R-:W-:-:S11]  /*1df0*/  LOP3.LUT R0, R0, 0x80000000, RZ, 0xc0, !PT ;  /* 0x8000000000007812 */ /* 0x000fd600078ec0ff */
[----:B------:R-:W-:Y:S05]  /*1e00*/  @!P0 BRA `(.L_x_45) ;  /* 0x0000000000688947 */ /* 0x000fea0003800000 */
[CCC-:B------:R-:W-:Y:S01]  /*1e10*/  FFMA.RZ R22, R27.reuse, R25.reuse, R26.reuse ;  /* 0x000000191b167223 */ /* 0x1c0fe2000000c01a */
[CCC-:B------:R-:W-:Y:S01]  /*1e20*/  FFMA.RP R23, R27.reuse, R25.reuse, R26.reuse ;  /* 0x000000191b177223 */ /* 0x1c0fe2000000801a */
[----:B------:R-:W-:Y:S01]  /*1e30*/  FFMA.RM R26, R27, R25, R26 ;  /* 0x000000191b1a7223 */ /* 0x000fe2000000401a */
[C---:B------:R-:W-:Y:S02]  /*1e40*/  IADD3 R24, PT, PT, R3.reuse, 0x20, RZ ;  /* 0x0000002003187810 */ /* 0x040fe40007ffe0ff */
[----:B------:R-:W-:Y:S02]  /*1e50*/  LOP3.LUT R22, R22, 0x7fffff, RZ, 0xc0, !PT ;  /* 0x007fffff16167812 */ /* 0x000fe400078ec0ff */
[C---:B------:R-:W-:Y:S02]  /*1e60*/  ISETP.NE.AND P2, PT, R3.reuse, RZ, PT ;  /* 0x000000ff0300720c */ /* 0x040fe40003f45270 */
[----:B------:R-:W-:Y:S02]  /*1e70*/  LOP3.LUT R25, R22, 0x800000, RZ, 0xfc, !PT ;  /* 0x0080000016197812 */ /* 0x000fe400078efcff */
[----:B------:R-:W-:Y:S01]  /*1e80*/  ISETP.NE.AND P1, PT, R3, RZ, PT ;  /* 0x000000ff0300720c */ /* 0x000fe20003f25270 */
[----:B------:R-:W-:Y:S01]  /*1e90*/  IMAD.MOV R3, RZ, RZ, -R3 ;  /* 0x000000ffff037224 */ /* 0x000fe200078e0a03 */
[----:B------:R-:W-:-:S02]  /*1ea0*/  SHF.L.U32 R24, R25, R24, RZ ;  /* 0x0000001819187219 */ /* 0x000fc400000006ff */
[----:B------:R-:W-:Y:S02]  /*1eb0*/  FSETP.NEU.FTZ.AND P0, PT, R23, R26, PT ;  /* 0x0000001a1700720b */ /* 0x000fe40003f1d000 */
[----:B------:R-:W-:Y:S02]  /*1ec0*/  SEL R22, R3, RZ, P2 ;  /* 0x000000ff03167207 */ /* 0x000fe40001000000 */
[----:B------:R-:W-:Y:S02]  /*1ed0*/  ISETP.NE.AND P1, PT, R24, RZ, P1 ;  /* 0x000000ff1800720c */ /* 0x000fe40000f25270 */
[----:B------:R-:W-:Y:S02]  /*1ee0*/  SHF.R.U32.HI R25, RZ, R22, R25 ;  /* 0x00000016ff197219 */ /* 0x000fe40000011619 */
[----:B------:R-:W-:Y:S02]  /*1ef0*/  PLOP3.LUT P0, PT, P0, P1, PT, 0xf8, 0x8f ;  /* 0x00000000008f781c */ /* 0x000fe40000703f70 */
[----:B------:R-:W-:-:S02]  /*1f00*/  SHF.R.U32.HI R3, RZ, 0x1, R25 ;  /* 0x00000001ff037819 */ /* 0x000fc40000011619 */
[----:B------:R-:W-:-:S04]  /*1f10*/  SEL R22, RZ, 0x1, !P0 ;  /* 0x00000001ff167807 */ /* 0x000fc80004000000 */
[----:B------:R-:W-:-:S04]  /*1f20*/  LOP3.LUT R22, R22, 0x1, R3, 0xf8, !PT ;  /* 0x0000000116167812 */ /* 0x000fc800078ef803 */
[----:B------:R-:W-:-:S04]  /*1f30*/  LOP3.LUT R22, R22, R25, RZ, 0xc0, !PT ;  /* 0x0000001916167212 */ /* 0x000fc800078ec0ff */
[----:B------:R-:W-:-:S04]  /*1f40*/  IADD3 R3, PT, PT, R3, R22, RZ ;  /* 0x0000001603037210 */ /* 0x000fc80007ffe0ff */
[----:B------:R-:W-:Y:S01]  /*1f50*/  LOP3.LUT R0, R3, R0, RZ, 0xfc, !PT ;  /* 0x0000000003007212 */ /* 0x000fe200078efcff */
[----:B------:R-:W-:Y:S06]  /*1f60*/  BRA `(.L_x_45) ;  /* 0x0000000000107947 */ /* 0x000fec0003800000 */
.L_x_44:
[----:B------:R-:W-:-:S04]  /*1f70*/  LOP3.LUT R0, R0, 0x80000000, RZ, 0xc0, !PT ;  /* 0x8000000000007812 */ /* 0x000fc800078ec0ff */
[----:B------:R-:W-:Y:S01]  /*1f80*/  LOP3.LUT R0, R0, 0x7f800000, RZ, 0xfc, !PT ;  /* 0x7f80000000007812 */ /* 0x000fe200078efcff */
[----:B------:R-:W-:Y:S06]  /*1f90*/  BRA `(.L_x_45) ;  /* 0x0000000000047947 */ /* 0x000fec0003800000 */
.L_x_43:
[----:B------:R-:W-:-:S07]  /*1fa0*/  LEA R0, R23, R0, 0x17 ;  /* 0x0000000017007211 */ /* 0x000fce00078eb8ff */
.L_x_45:
[----:B------:R-:W-:Y:S05]  /*1fb0*/  BSYNC.RECONVERGENT B1 ;  /* 0x0000000000017941 */ /* 0x000fea0003800200 */
.L_x_42:
[----:B------:R-:W-:Y:S05]  /*1fc0*/  BRA `(.L_x_46) ;  /* 0x0000000000207947 */ /* 0x000fea0003800000 */
.L_x_41:
[----:B------:R-:W-:-:S04]  /*1fd0*/  LOP3.LUT R0, R0, 0x80000000, R3, 0x48, !PT ;  /* 0x8000000000007812 */ /* 0x000fc800078e4803 */
[----:B------:R-:W-:Y:S01]  /*1fe0*/  LOP3.LUT R0, R0, 0x7f800000, RZ, 0xfc, !PT ;  /* 0x7f80000000007812 */ /* 0x000fe200078efcff */
[----:B------:R-:W-:Y:S06]  /*1ff0*/  BRA `(.L_x_46) ;  /* 0x0000000000147947 */ /* 0x000fec0003800000 */
.L_x_40:
[----:B------:R-:W-:Y:S01]  /*2000*/  LOP3.LUT R0, R0, 0x80000000, R3, 0x48, !PT ;  /* 0x8000000000007812 */ /* 0x000fe200078e4803 */
[----:B------:R-:W-:Y:S06]  /*2010*/  BRA `(.L_x_46) ;  /* 0x00000000000c7947 */ /* 0x000fec0003800000 */
.L_x_39:
[----:B------:R-:W0:Y:S01]  /*2020*/  MUFU.RSQ R0, -QNAN ;  /* 0xffc0000000007908 */ /* 0x000e220000001400 */
[----:B------:R-:W-:Y:S05]  /*2030*/  BRA `(.L_x_46) ;  /* 0x0000000000047947 */ /* 0x000fea0003800000 */
.L_x_38:
[----:B------:R-:W-:-:S07]  /*2040*/  FADD.FTZ R0, R3, R0 ;  /* 0x0000000003007221 */ /* 0x000fce0000010000 */
.L_x_46:
[----:B------:R-:W-:Y:S05]  /*2050*/  BSYNC.RECONVERGENT B0 ;  /* 0x0000000000007941 */ /* 0x000fea0003800200 */
.L_x_36:
[----:B------:R-:W-:Y:S01]  /*2060*/  HFMA2 R3, -RZ, RZ, 0, 0 ;  /* 0x00000000ff037431 */ /* 0x000fe200000001ff */
[----:B0-----:R-:W-:-:S03]  /*2070*/  MOV R23, R0 ;  /* 0x0000000000177202 */ /* 0x001fc60000000f00 */
[----:B------:R-:W-:Y:S05]  /*2080*/  RET.REL.NODEC R2 `(_Z14jacobiGPUBasicPfPKfS_S_iii) ;  /* 0xffffffdc02dc7950 */ /* 0x000fea0003c3ffff */
.L_x_47:
[----:B------:R-:W-:-:S00]  /*2090*/  BRA `(.L_x_47) ;  /* 0xfffffffc00fc7947 */ /* 0x000fc0000383ffff */
[----:B------:R-:W-:-:S00]  /*20a0*/  NOP ;  /* 0x0000000000007918 */ /* 0x000fc00000000000 */
        /* <DEDUP_REMOVED lines=13> */
.L_x_48:


//--------------------- .nv.shared.reserved.0     --------------------------
	.section	.nv.shared.reserved.0,"aw",@nobits
	.weak		__nv_reservedSMEM_offset_0_alias
	.size		__nv_reservedSMEM_offset_0_alias, 0, 64
	.other		__nv_reservedSMEM_offset_0_alias,@"STO_CUDA_RESERVED_SHARED STV_DEFAULT"
__nv_reservedSMEM_offset_0_alias:
	.zero		0
	.zero		64


//--------------------- .nv.constant0._Z14jacobiGPUBasicPfPKfS_S_iii --------------------------
	.section	.nv.constant0._Z14jacobiGPUBasicPfPKfS_S_iii,"a",@progbits
	.sectionflags	@""
	.align	4
.nv.constant0._Z14jacobiGPUBasicPfPKfS_S_iii:
	.zero		940


//--------------------- SYMBOLS --------------------------

	.type		.nv.reservedSmem.offset0,@object
	.size		.nv.reservedSmem.offset0,0x4
